//
// Generated by NVIDIA NVVM Compiler
//
// Compiler Build ID: CL-36424714
// Cuda compilation tools, release 13.0, V13.0.88
// Based on NVVM 20.0.0
//

.version 9.0
.target sm_100
.address_size 64

	// .globl	_Z14cudaHelloWorldv
.extern .func  (.param .b32 func_retval0) vprintf
(
	.param .b64 vprintf_param_0,
	.param .b64 vprintf_param_1
)
;
.global .align 1 .b8 $str[23] = {72, 101, 108, 108, 111, 32, 87, 111, 114, 108, 100, 32, 102, 114, 111, 109, 32, 71, 80, 85, 33, 10};

.visible .entry _Z14cudaHelloWorldv()
{
	.reg .b32 	%r<3>;
	.reg .b64 	%rd<3>;

	mov.u64 	%rd1, $str;
	cvta.global.u64 	%rd2, %rd1;
	{ // callseq 0, 0
	.param .b64 param0;
	st.param.b64 	[param0], %rd2;
	.param .b64 param1;
	st.param.b64 	[param1], 0;
	.param .b32 retval0;
	call.uni (retval0), 
	vprintf, 
	(
	param0, 
	param1
	);
	ld.param.b32 	%r1, [retval0];
	} // callseq 0
	ret;

}


// ===== COMPILED SASS (sm_100) =====

	.target	sm_100

	.elftype	@"ET_EXEC"


//--------------------- .note.nv.tkinfo           --------------------------
	.section	.note.nv.tkinfo,"",@"SHT_NOTE"
	.sectionflags	@"SHF_NOTE_NV_TKINFO"
	.tkinfo
        /*0018*/ 	.word	0x00000002
        /*0030*/ 	.string	""
        /*0030*/ 	.string	"ptxas"
        /*0030*/ 	.string	"Cuda compilation tools, release 13.0, V13.0.88"
        /*0030*/ 	.string	"Build cuda_13.0.r13.0/compiler.36424714_0"
        /*0030*/ 	.string	"-arch sm_100 -m 64 "



//--------------------- .note.nv.cuinfo           --------------------------
	.section	.note.nv.cuinfo,"",@"SHT_NOTE"
	.sectionflags	@"SHF_NOTE_NV_CUINFO"
        /*0018*/ 	.short	0x0002
        /*001a*/ 	.short	0x0064
        /*001c*/ 	.short	0x0082
	.zero		2


//--------------------- .nv.info                  --------------------------
	.section	.nv.info,"",@"SHT_CUDA_INFO"
	.align	4


	//----- nvinfo : EIATTR_REGCOUNT
	.align		4
        /*0000*/ 	.byte	0x04, 0x2f
        /*0002*/ 	.short	(.L_2 - .L_1)
	.align		4
.L_1:
        /*0004*/ 	.word	index@(_Z14cudaHelloWorldv)
        /*0008*/ 	.word	0x00000018


	//----- nvinfo : EIATTR_FRAME_SIZE
	.align		4
.L_2:
        /*000c*/ 	.byte	0x04, 0x11
        /*000e*/ 	.short	(.L_4 - .L_3)
	.align		4
.L_3:
        /*0010*/ 	.word	index@(_Z14cudaHelloWorldv)
        /*0014*/ 	.word	0x00000000


	//----- nvinfo : EIATTR_MIN_STACK_SIZE
	.align		4
.L_4:
        /*0018*/ 	.byte	0x04, 0x12
        /*001a*/ 	.short	(.L_6 - .L_5)
	.align		4
.L_5:
        /*001c*/ 	.word	index@(_Z14cudaHelloWorldv)
        /*0020*/ 	.word	0x00000000
.L_6:


//--------------------- .nv.compat                --------------------------
	.section	.nv.compat,"",@"SHT_CUDA_COMPAT_INFO"
	.align	4
        /*0000*/ 	.byte	0x02, 0x09, 0x00, 0x00, 0x02, 0x02, 0x01, 0x00, 0x02, 0x05, 0x05, 0x00, 0x03, 0x07, 0x01, 0x01
        /*0010*/ 	.byte	0x02, 0x03, 0x00, 0x00, 0x02, 0x06, 0x01, 0x00, 0x04, 0x0b, 0x08, 0x00, 0x09, 0x00, 0x00, 0x00
        /*0020*/ 	.byte	0x00, 0x00, 0x00, 0x00


//--------------------- .nv.info._Z14cudaHelloWorldv --------------------------
	.section	.nv.info._Z14cudaHelloWorldv,"",@"SHT_CUDA_INFO"
	.sectionflags	@""
	.align	4


	//----- nvinfo : EIATTR_CUDA_API_VERSION
	.align		4
        /*0000*/ 	.byte	0x04, 0x37
        /*0002*/ 	.short	(.L_8 - .L_7)
.L_7:
        /*0004*/ 	.word	0x00000082


	//----- nvinfo : EIATTR_SPARSE_MMA_MASK
	.align		4
.L_8:
        /*0008*/ 	.byte	0x03, 0x50
        /*000a*/ 	.short	0x0000


	//----- nvinfo : EIATTR_MAXREG_COUNT
	.align		4
        /*000c*/ 	.byte	0x03, 0x1b
        /*000e*/ 	.short	0x00ff


	//----- nvinfo : EIATTR_EXTERNS
	.align		4
        /*0010*/ 	.byte	0x04, 0x0f
        /*0012*/ 	.short	(.L_10 - .L_9)


	//   ....[0]....
	.align		4
.L_9:
        /*0014*/ 	.word	index@(vprintf)


	//----- nvinfo : EIATTR_MERCURY_ISA_VERSION
	.align		4
.L_10:
        /*0018*/ 	.byte	0x03, 0x5f
        /*001a*/ 	.short	0x0101


	//----- nvinfo : EIATTR_VRC_CTA_INIT_COUNT
	.align		4
        /*001c*/ 	.byte	0x02, 0x4a
	.zero		1
	.zero		1


	//----- nvinfo : EIATTR_SYSCALL_OFFSETS
	.align		4
        /*0020*/ 	.byte	0x04, 0x46
        /*0022*/ 	.short	(.L_12 - .L_11)


	//   ....[0]....
.L_11:
        /*0024*/ 	.word	0x00000080


	//----- nvinfo : EIATTR_EXIT_INSTR_OFFSETS
	.align		4
.L_12:
        /*0028*/ 	.byte	0x04, 0x1c
        /*002a*/ 	.short	(.L_14 - .L_13)


	//   ....[0]....
.L_13:
        /*002c*/ 	.word	0x00000090


	//----- nvinfo : EIATTR_SW_WAR
	.align		4
.L_14:
        /*0030*/ 	.byte	0x04, 0x36
        /*0032*/ 	.short	(.L_16 - .L_15)
.L_15:
        /*0034*/ 	.word	0x00000008
.L_16:


//--------------------- .nv.callgraph             --------------------------
	.section	.nv.callgraph,"",@"SHT_CUDA_CALLGRAPH"
	.align	4
	.sectionentsize	8
	.align		4
        /*0000*/ 	.word	0x00000000
	.align		4
        /*0004*/ 	.word	0xffffffff
	.align		4
        /*0008*/ 	.word	index@(_Z14cudaHelloWorldv)
	.align		4
        /*000c*/ 	.word	index@(vprintf)
	.align		4
        /*0010*/ 	.word	0x00000000
	.align		4
        /*0014*/ 	.word	0xfffffffe
	.align		4
        /*0018*/ 	.word	0x00000000
	.align		4
        /*001c*/ 	.word	0xfffffffd
	.align		4
        /*0020*/ 	.word	0x00000000
	.align		4
        /*0024*/ 	.word	0xfffffffc


//--------------------- .nv.constant4             --------------------------
	.section	.nv.constant4,"a",@progbits
	.align	8
	.align		8
.nv.constant4:
        /*0000*/ 	.dword	vprintf
	.align		8
        /*0008*/ 	.dword	$str


//--------------------- .text._Z14cudaHelloWorldv --------------------------
	.section	.text._Z14cudaHelloWorldv,"ax",@progbits
	.align	128
        .global         _Z14cudaHelloWorldv
        .type           _Z14cudaHelloWorldv,@function
        .size           _Z14cudaHelloWorldv,(.L_x_2 - _Z14cudaHelloWorldv)
        .other          _Z14cudaHelloWorldv,@"STO_CUDA_ENTRY STV_DEFAULT"
_Z14cudaHelloWorldv:
.text._Z14cudaHelloWorldv:
[----:B------:R-:W0:Y:S01]  /*0000*/  LDC R1, c[0x0][0x37c] ;  /* 0x0000df00ff017b82 */ /* 0x000e220000000800 */
[----:B------:R-:W-:Y:S01]  /*0010*/  MOV R0, 0x0 ;  /* 0x0000000000007802 */ /* 0x000fe20000000f00 */
[----:B------:R-:W1:Y:S01]  /*0020*/  LDCU.64 UR4, c[0x4][0x8] ;  /* 0x01000100ff0477ac */ /* 0x000e620008000a00 */
[----:B------:R-:W-:-:S05]  /*0030*/  CS2R R6, SRZ ;  /* 0x0000000000067805 */ /* 0x000fca000001ff00 */
[----:B------:R2:W3:Y:S01]  /*0040*/  LDC.64 R2, c[0x4][R0] ;  /* 0x0100000000027b82 */ /* 0x0004e20000000a00 */
[----:B-1----:R-:W-:Y:S02]  /*0050*/  IMAD.U32 R4, RZ, RZ, UR4 ;  /* 0x00000004ff047e24 */ /* 0x002fe4000f8e00ff */
[----:B--2---:R-:W-:-:S07]  /*0060*/  IMAD.U32 R5, RZ, RZ, UR5 ;  /* 0x00000005ff057e24 */ /* 0x004fce000f8e00ff */
[----:B------:R-:W-:-:S07]  /*0070*/  LEPC R20, `(.L_x_0) ;  /* 0x000000001014794e */ /* 0x000fce0000000000 */
[----:B0--3--:R-:W-:Y:S05]  /*0080*/  CALL.ABS.NOINC R2 ;  /* 0x0000000002007343 */ /* 0x009fea0003c00000 */
.L_x_0:
[----:B------:R-:W-:Y:S05]  /*0090*/  EXIT ;  /* 0x000000000000794d */ /* 0x000fea0003800000 */
.L_x_1:
[----:B------:R-:W-:-:S00]  /*00a0*/  BRA `(.L_x_1) ;  /* 0xfffffffc00fc7947 */ /* 0x000fc0000383ffff */
[----:B------:R-:W-:-:S00]  /*00b0*/  NOP ;  /* 0x0000000000007918 */ /* 0x000fc00000000000 */
        /* <DEDUP_REMOVED lines=12> */
.L_x_2:


//--------------------- .nv.global.init           --------------------------
	.section	.nv.global.init,"aw",@progbits
.nv.global.init:
	.type		$str,@object
	.size		$str,(.L_0 - $str)
$str:
        /*0000*/ 	.byte	0x48, 0x65, 0x6c, 0x6c, 0x6f, 0x20, 0x57, 0x6f, 0x72, 0x6c, 0x64, 0x20, 0x66, 0x72, 0x6f, 0x6d
        /*0010*/ 	.byte	0x20, 0x47, 0x50, 0x55, 0x21, 0x0a, 0x00
.L_0:


//--------------------- .nv.shared.reserved.0     --------------------------
	.section	.nv.shared.reserved.0,"aw",@nobits
	.weak		__nv_reservedSMEM_offset_0_alias
	.size		__nv_reservedSMEM_offset_0_alias, 0, 64
	.other		__nv_reservedSMEM_offset_0_alias,@"STO_CUDA_RESERVED_SHARED STV_DEFAULT"
__nv_reservedSMEM_offset_0_alias:
	.zero		0
	.zero		64


//--------------------- .nv.constant0._Z14cudaHelloWorldv --------------------------
	.section	.nv.constant0._Z14cudaHelloWorldv,"a",@progbits
	.sectionflags	@""
	.align	4
.nv.constant0._Z14cudaHelloWorldv:
	.zero		896


//--------------------- SYMBOLS --------------------------

	.type		.nv.reservedSmem.offset0,@object
	.size		.nv.reservedSmem.offset0,0x4
	.type		vprintf,@function
